	.headerflags	@"EF_CUDA_TEXMODE_UNIFIED EF_CUDA_64BIT_ADDRESS EF_CUDA_ACCELERATORS EF_CUDA_SM90 EF_CUDA_VIRTUAL_SM(EF_CUDA_SM90)"
	.elftype	@"ET_EXEC"


//--------------------- .nv.info                  --------------------------
	.section	.nv.info,"",@"SHT_CUDA_INFO"
	.align	4


	//----- nvinfo : EIATTR_REGCOUNT
	.align		4
        /*0000*/ 	.byte	0x04, 0x2f
        /*0002*/ 	.short	(.L_3 - .L_2)
	.align		4
.L_2:
        /*0004*/ 	.word	index@(triton_poi_fused__native_batch_norm_legit_no_training__prelu_kernel_add_24)
        /*0008*/ 	.word	0x00000016


	//----- nvinfo : EIATTR_MIN_STACK_SIZE
	.align		4
.L_3:
        /*000c*/ 	.byte	0x04, 0x12
        /*000e*/ 	.short	(.L_5 - .L_4)
	.align		4
.L_4:
        /*0010*/ 	.word	index@(triton_poi_fused__native_batch_norm_legit_no_training__prelu_kernel_add_24)
        /*0014*/ 	.word	0x00000000


	//----- nvinfo : EIATTR_FRAME_SIZE
	.align		4
.L_5:
        /*0018*/ 	.byte	0x04, 0x11
        /*001a*/ 	.short	(.L_7 - .L_6)
	.align		4
.L_6:
        /*001c*/ 	.word	index@(triton_poi_fused__native_batch_norm_legit_no_training__prelu_kernel_add_24)
        /*0020*/ 	.word	0x00000000


	//----- nvinfo : EIATTR_MIN_STACK_SIZE
	.align		4
.L_7:
        /*0024*/ 	.byte	0x04, 0x12
        /*0026*/ 	.short	(.L_9 - .L_8)
	.align		4
.L_8:
        /*0028*/ 	.word	index@(triton_poi_fused__native_batch_norm_legit_no_training__prelu_kernel_add_24)
        /*002c*/ 	.word	0x00000000
.L_9:


//--------------------- .nv.info.triton_poi_fused__native_batch_norm_legit_no_training__prelu_kernel_add_24 --------------------------
	.section	.nv.info.triton_poi_fused__native_batch_norm_legit_no_training__prelu_kernel_add_24,"",@"SHT_CUDA_INFO"
	.sectionflags	@""
	.align	4


	//----- nvinfo : EIATTR_CUDA_API_VERSION
	.align		4
        /*0000*/ 	.byte	0x04, 0x37
        /*0002*/ 	.short	(.L_11 - .L_10)
.L_10:
        /*0004*/ 	.word	0x0000007c


	//----- nvinfo : EIATTR_KPARAM_INFO
	.align		4
.L_11:
        /*0008*/ 	.byte	0x04, 0x17
        /*000a*/ 	.short	(.L_13 - .L_12)
.L_12:
        /*000c*/ 	.word	0x00000000
        /*0010*/ 	.short	0x0008
        /*0012*/ 	.short	0x0040
        /*0014*/ 	.byte	0x00, 0xf0, 0x11, 0x00


	//----- nvinfo : EIATTR_KPARAM_INFO
	.align		4
.L_13:
        /*0018*/ 	.byte	0x04, 0x17
        /*001a*/ 	.short	(.L_15 - .L_14)
.L_14:
        /*001c*/ 	.word	0x00000000
        /*0020*/ 	.short	0x0007
        /*0022*/ 	.short	0x0038
        /*0024*/ 	.byte	0x00, 0xf4, 0x21, 0x00


	//----- nvinfo : EIATTR_KPARAM_INFO
	.align		4
.L_15:
        /*0028*/ 	.byte	0x04, 0x17
        /*002a*/ 	.short	(.L_17 - .L_16)
.L_16:
        /*002c*/ 	.word	0x00000000
        /*0030*/ 	.short	0x0006
        /*0032*/ 	.short	0x0030
        /*0034*/ 	.byte	0x00, 0xf4, 0x21, 0x00


	//----- nvinfo : EIATTR_KPARAM_INFO
	.align		4
.L_17:
        /*0038*/ 	.byte	0x04, 0x17
        /*003a*/ 	.short	(.L_19 - .L_18)
.L_18:
        /*003c*/ 	.word	0x00000000
        /*0040*/ 	.short	0x0005
        /*0042*/ 	.short	0x0028
        /*0044*/ 	.byte	0x00, 0xf4, 0x21, 0x00


	//----- nvinfo : EIATTR_KPARAM_INFO
	.align		4
.L_19:
        /*0048*/ 	.byte	0x04, 0x17
        /*004a*/ 	.short	(.L_21 - .L_20)
.L_20:
        /*004c*/ 	.word	0x00000000
        /*0050*/ 	.short	0x0004
        /*0052*/ 	.short	0x0020
        /*0054*/ 	.byte	0x00, 0xf4, 0x21, 0x00


	//----- nvinfo : EIATTR_KPARAM_INFO
	.align		4
.L_21:
        /*0058*/ 	.byte	0x04, 0x17
        /*005a*/ 	.short	(.L_23 - .L_22)
.L_22:
        /*005c*/ 	.word	0x00000000
        /*0060*/ 	.short	0x0003
        /*0062*/ 	.short	0x0018
        /*0064*/ 	.byte	0x00, 0xf4, 0x21, 0x00


	//----- nvinfo : EIATTR_KPARAM_INFO
	.align		4
.L_23:
        /*0068*/ 	.byte	0x04, 0x17
        /*006a*/ 	.short	(.L_25 - .L_24)
.L_24:
        /*006c*/ 	.word	0x00000000
        /*0070*/ 	.short	0x0002
        /*0072*/ 	.short	0x0010
        /*0074*/ 	.byte	0x00, 0xf4, 0x21, 0x00


	//----- nvinfo : EIATTR_KPARAM_INFO
	.align		4
.L_25:
        /*0078*/ 	.byte	0x04, 0x17
        /*007a*/ 	.short	(.L_27 - .L_26)
.L_26:
        /*007c*/ 	.word	0x00000000
        /*0080*/ 	.short	0x0001
        /*0082*/ 	.short	0x0008
        /*0084*/ 	.byte	0x00, 0xf4, 0x21, 0x00


	//----- nvinfo : EIATTR_KPARAM_INFO
	.align		4
.L_27:
        /*0088*/ 	.byte	0x04, 0x17
        /*008a*/ 	.short	(.L_29 - .L_28)
.L_28:
        /*008c*/ 	.word	0x00000000
        /*0090*/ 	.short	0x0000
        /*0092*/ 	.short	0x0000
        /*0094*/ 	.byte	0x00, 0xf4, 0x21, 0x00


	//----- nvinfo : EIATTR_SPARSE_MMA_MASK
	.align		4
.L_29:
        /*0098*/ 	.byte	0x03, 0x50
        /*009a*/ 	.short	0x0000


	//----- nvinfo : EIATTR_MAXREG_COUNT
	.align		4
        /*009c*/ 	.byte	0x03, 0x1b
        /*009e*/ 	.short	0x00ff


	//----- nvinfo : EIATTR_EXIT_INSTR_OFFSETS
	.align		4
        /*00a0*/ 	.byte	0x04, 0x1c
        /*00a2*/ 	.short	(.L_31 - .L_30)


	//   ....[0]....
.L_30:
        /*00a4*/ 	.word	0x000003e0


	//----- nvinfo : EIATTR_REQNTID
	.align		4
.L_31:
        /*00a8*/ 	.byte	0x04, 0x10
        /*00aa*/ 	.short	(.L_33 - .L_32)
.L_32:
        /*00ac*/ 	.word	0x00000080
        /*00b0*/ 	.word	0x00000001
        /*00b4*/ 	.word	0x00000001


	//----- nvinfo : EIATTR_CBANK_PARAM_SIZE
	.align		4
.L_33:
        /*00b8*/ 	.byte	0x03, 0x19
        /*00ba*/ 	.short	0x0044


	//----- nvinfo : EIATTR_PARAM_CBANK
	.align		4
        /*00bc*/ 	.byte	0x04, 0x0a
        /*00be*/ 	.short	(.L_35 - .L_34)
	.align		4
.L_34:
        /*00c0*/ 	.word	index@(.nv.constant0.triton_poi_fused__native_batch_norm_legit_no_training__prelu_kernel_add_24)
        /*00c4*/ 	.short	0x0210
        /*00c6*/ 	.short	0x0044


	//----- nvinfo : EIATTR_SW_WAR
	.align		4
.L_35:
        /*00c8*/ 	.byte	0x04, 0x36
        /*00ca*/ 	.short	(.L_37 - .L_36)
.L_36:
        /*00cc*/ 	.word	0x00000008
.L_37:


//--------------------- .nv.callgraph             --------------------------
	.section	.nv.callgraph,"",@"SHT_CUDA_CALLGRAPH"
	.align	4
	.sectionentsize	8
	.align		4
        /*0000*/ 	.word	0x00000000
	.align		4
        /*0004*/ 	.word	0xffffffff
	.align		4
        /*0008*/ 	.word	0x00000000
	.align		4
        /*000c*/ 	.word	0xfffffffe
	.align		4
        /*0010*/ 	.word	0x00000000
	.align		4
        /*0014*/ 	.word	0xfffffffd
	.align		4
        /*0018*/ 	.word	0x00000000
	.align		4
        /*001c*/ 	.word	0xfffffffc


//--------------------- .nv.constant4             --------------------------
	.section	.nv.constant4,"a",@progbits
	.align	8
	.align		8
.nv.constant4:
        /*0000*/ 	.dword	_$_str
	.align		8
        /*0008*/ 	.dword	_$_str_$_2


//--------------------- .text.triton_poi_fused__native_batch_norm_legit_no_training__prelu_kernel_add_24 --------------------------
	.section	.text.triton_poi_fused__native_batch_norm_legit_no_training__prelu_kernel_add_24,"ax",@progbits
	.align	128
        .global         triton_poi_fused__native_batch_norm_legit_no_training__prelu_kernel_add_24
        .type           triton_poi_fused__native_batch_norm_legit_no_training__prelu_kernel_add_24,@function
        .size           triton_poi_fused__native_batch_norm_legit_no_training__prelu_kernel_add_24,(.L_x_1 - triton_poi_fused__native_batch_norm_legit_no_training__prelu_kernel_add_24)
        .other          triton_poi_fused__native_batch_norm_legit_no_training__prelu_kernel_add_24,@"STO_CUDA_ENTRY STV_DEFAULT"
triton_poi_fused__native_batch_norm_legit_no_training__prelu_kernel_add_24:
.text.triton_poi_fused__native_batch_norm_legit_no_training__prelu_kernel_add_24:
[----:B------:R-:W-:Y:S01]  /*0000*/  LDC R1, c[0x0][0x28] ;  /* 0x00000a00ff017b82 */ /* 0x000fe20000000800 */
[----:B------:R-:W1:Y:S07]  /*0010*/  S2R R0, SR_TID.X ;  /* 0x0000000000007919 */ /* 0x000e6e0000002100 */
[----:B------:R-:W2:Y:S01]  /*0020*/  LDC.64 R12, c[0x0][0x230] ;  /* 0x00008c00ff0c7b82 */ /* 0x000ea20000000a00 */
[----:B------:R-:W-:Y:S01]  /*0030*/  ULDC.64 UR4, c[0x0][0x208] ;  /* 0x0000820000047ab9 */ /* 0x000fe20000000a00 */
[----:B------:R-:W3:Y:S06]  /*0040*/  S2R R5, SR_CTAID.X ;  /* 0x0000000000057919 */ /* 0x000eec0000002500 */
[----:B------:R-:W4:Y:S08]  /*0050*/  LDC.64 R8, c[0x0][0x220] ;  /* 0x00008800ff087b82 */ /* 0x000f300000000a00 */
[----:B------:R-:W5:Y:S08]  /*0060*/  LDC.64 R14, c[0x0][0x228] ;  /* 0x00008a00ff0e7b82 */ /* 0x000f700000000a00 */
[----:B------:R-:W5:Y:S01]  /*0070*/  LDC.64 R18, c[0x0][0x240] ;  /* 0x00009000ff127b82 */ /* 0x000f620000000a00 */
[----:B-1----:R-:W-:-:S07]  /*0080*/  SHF.L.U32 R0, R0, 0x1, RZ ;  /* 0x0000000100007819 */ /* 0x002fce00000006ff */
[----:B------:R-:W1:Y:S01]  /*0090*/  LDC.64 R16, c[0x0][0x238] ;  /* 0x00008e00ff107b82 */ /* 0x000e620000000a00 */
[----:B---3--:R-:W-:Y:S02]  /*00a0*/  SHF.R.S32.HI R3, RZ, 0x17, R5 ;  /* 0x00000017ff037819 */ /* 0x008fe40000011405 */
[----:B------:R-:W-:Y:S02]  /*00b0*/  LOP3.LUT R0, R0, 0xfe, RZ, 0xc0, !PT ;  /* 0x000000fe00007812 */ /* 0x000fe400078ec0ff */
[----:B------:R-:W-:-:S03]  /*00c0*/  SGXT R3, R3, 0x1 ;  /* 0x000000010303781a */ /* 0x000fc60000000200 */
[----:B------:R-:W3:Y:S01]  /*00d0*/  LDC.64 R6, c[0x0][0x218] ;  /* 0x00008600ff067b82 */ /* 0x000ee20000000a00 */
[----:B------:R-:W-:-:S04]  /*00e0*/  LEA R0, R5, R0, 0x8 ;  /* 0x0000000005007211 */ /* 0x000fc800078e40ff */
[----:B------:R-:W-:-:S04]  /*00f0*/  LEA.HI R3, R3, R0, RZ, 0x4 ;  /* 0x0000000003037211 */ /* 0x000fc800078f20ff */
[--C-:B------:R-:W-:Y:S02]  /*0100*/  SHF.R.S32.HI R5, RZ, 0x4, R3.reuse ;  /* 0x00000004ff057819 */ /* 0x100fe40000011403 */
[----:B------:R-:W-:-:S04]  /*0110*/  SHF.R.S32.HI R2, RZ, 0x1f, R3 ;  /* 0x0000001fff027819 */ /* 0x000fc80000011403 */
[----:B------:R-:W-:-:S04]  /*0120*/  LEA.HI R2, R2, R5, RZ, 0x8 ;  /* 0x0000000502027211 */ /* 0x000fc800078f40ff */
[----:B------:R-:W-:-:S04]  /*0130*/  LOP3.LUT R2, R2, 0xffffff00, RZ, 0xc0, !PT ;  /* 0xffffff0002027812 */ /* 0x000fc800078ec0ff */
[----:B------:R-:W-:Y:S01]  /*0140*/  IADD3 R5, R5, -R2, RZ ;  /* 0x8000000205057210 */ /* 0x000fe20007ffe0ff */
[----:B----4-:R-:W-:Y:S01]  /*0150*/  IMAD.WIDE R8, R0, 0x4, R8 ;  /* 0x0000000400087825 */ /* 0x010fe200078e0208 */
[----:B------:R-:W4:Y:S03]  /*0160*/  LDC.64 R2, c[0x0][0x248] ;  /* 0x00009200ff027b82 */ /* 0x000f260000000a00 */
[C---:B--2---:R-:W-:Y:S02]  /*0170*/  IMAD.WIDE R12, R5.reuse, 0x4, R12 ;  /* 0x00000004050c7825 */ /* 0x044fe400078e020c */
[----:B------:R-:W2:Y:S04]  /*0180*/  LDG.E.64 R8, desc[UR4][R8.64] ;  /* 0x0000000408087981 */ /* 0x000ea8000c1e1b00 */
[----:B------:R1:W2:Y:S01]  /*0190*/  LDG.E.EL R4, desc[UR4][R12.64] ;  /* 0x000000040c047981 */ /* 0x0002a2000c2e1900 */
[----:B-----5:R-:W-:-:S05]  /*01a0*/  IMAD.WIDE R14, R5, 0x4, R14 ;  /* 0x00000004050e7825 */ /* 0x020fca00078e020e */
[----:B------:R-:W5:Y:S01]  /*01b0*/  LDG.E.EL R10, desc[UR4][R14.64] ;  /* 0x000000040e0a7981 */ /* 0x000f62000c2e1900 */
[----:B-1----:R-:W-:-:S04]  /*01c0*/  IMAD.WIDE R16, R5, 0x4, R16 ;  /* 0x0000000405107825 */ /* 0x002fc800078e0210 */
[C---:B0-----:R-:W-:Y:S01]  /*01d0*/  IMAD.WIDE R12, R5.reuse, 0x4, R18 ;  /* 0x00000004050c7825 */ /* 0x041fe200078e0212 */
[----:B------:R-:W5:Y:S03]  /*01e0*/  LDG.E.EL R11, desc[UR4][R16.64] ;  /* 0x00000004100b7981 */ /* 0x000f66000c2e1900 */
[----:B---3--:R-:W-:Y:S02]  /*01f0*/  IMAD.WIDE R6, R0, 0x4, R6 ;  /* 0x0000000400067825 */ /* 0x008fe400078e0206 */
[----:B------:R0:W3:Y:S04]  /*0200*/  LDG.E.EL R12, desc[UR4][R12.64] ;  /* 0x000000040c0c7981 */ /* 0x0000e8000c2e1900 */
[----:B------:R-:W3:Y:S01]  /*0210*/  LDG.E.64 R6, desc[UR4][R6.64] ;  /* 0x0000000406067981 */ /* 0x000ee2000c1e1b00 */
[----:B----4-:R-:W-:-:S05]  /*0220*/  IMAD.WIDE R2, R5, 0x4, R2 ;  /* 0x0000000405027825 */ /* 0x010fca00078e0202 */
[----:B------:R1:W4:Y:S01]  /*0230*/  LDG.E.EL R5, desc[UR4][R2.64] ;  /* 0x0000000402057981 */ /* 0x000322000c2e1900 */
[----:B0-----:R-:W-:Y:S01]  /*0240*/  HFMA2.MMA R13, -RZ, RZ, 1.625, 0 ;  /* 0x3e800000ff0d7435 */ /* 0x001fe200000001ff */
[----:B-1----:R-:W0:Y:S02]  /*0250*/  LDC.64 R2, c[0x0][0x210] ;  /* 0x00008400ff027b82 */ /* 0x002e240000000a00 */
[----:B0-----:R-:W-:-:S04]  /*0260*/  IMAD.WIDE R2, R0, 0x4, R2 ;  /* 0x0000000400027825 */ /* 0x001fc800078e0202 */
[----:B--2---:R-:W-:-:S04]  /*0270*/  FADD R4, R4, 9.9999997473787516356e-06 ;  /* 0x3727c5ac04047421 */ /* 0x004fc80000000000 */
[----:B------:R-:W0:Y:S02]  /*0280*/  MUFU.SQRT R14, R4 ;  /* 0x00000004000e7308 */ /* 0x000e240000002000 */
[C---:B0-----:R-:W-:Y:S02]  /*0290*/  FSETP.GT.AND P0, PT, R14.reuse, 8.50705917302346158658e+37, PT ;  /* 0x7e8000000e00780b */ /* 0x041fe40003f04000 */
[----:B------:R-:W-:-:S11]  /*02a0*/  FSETP.GEU.AND P1, PT, R14, 1.175494350822287508e-38, PT ;  /* 0x008000000e00780b */ /* 0x000fd60003f2e000 */
[----:B------:R-:W-:-:S04]  /*02b0*/  @P0 FMUL R14, R14, 0.25 ;  /* 0x3e8000000e0e0820 */ /* 0x000fc80000400000 */
[----:B------:R-:W-:-:S06]  /*02c0*/  @!P1 FMUL R14, R14, 16777216 ;  /* 0x4b8000000e0e9820 */ /* 0x000fcc0000400000 */
[----:B------:R-:W0:Y:S01]  /*02d0*/  MUFU.RCP R14, R14 ;  /* 0x0000000e000e7308 */ /* 0x000e220000001000 */
[----:B------:R-:W-:Y:S01]  /*02e0*/  FSEL R13, R13, 1, P0 ;  /* 0x3f8000000d0d7808 */ /* 0x000fe20000000000 */
[----:B-----5:R-:W-:-:S04]  /*02f0*/  FADD R8, R8, -R10 ;  /* 0x8000000a08087221 */ /* 0x020fc80000000000 */
[----:B------:R-:W-:Y:S01]  /*0300*/  @!P1 FMUL R13, R13, 16777216 ;  /* 0x4b8000000d0d9820 */ /* 0x000fe20000400000 */
[----:B------:R-:W-:-:S03]  /*0310*/  FADD R9, R9, -R10 ;  /* 0x8000000a09097221 */ /* 0x000fc60000000000 */
[----:B0-----:R-:W-:-:S04]  /*0320*/  FMUL R13, R14, R13 ;  /* 0x0000000d0e0d7220 */ /* 0x001fc80000400000 */
[-C--:B------:R-:W-:Y:S01]  /*0330*/  FMUL R8, R8, R13.reuse ;  /* 0x0000000d08087220 */ /* 0x080fe20000400000 */
[----:B------:R-:W-:-:S03]  /*0340*/  FMUL R9, R9, R13 ;  /* 0x0000000d09097220 */ /* 0x000fc60000400000 */
[C-C-:B---3--:R-:W-:Y:S01]  /*0350*/  FFMA R13, R11.reuse, R8, R12.reuse ;  /* 0x000000080b0d7223 */ /* 0x148fe2000000000c */
[----:B------:R-:W-:-:S04]  /*0360*/  FFMA R12, R11, R9, R12 ;  /* 0x000000090b0c7223 */ /* 0x000fc8000000000c */
[----:B------:R-:W-:Y:S02]  /*0370*/  FSETP.GT.AND P0, PT, R13, -R6, PT ;  /* 0x800000060d00720b */ /* 0x000fe40003f04000 */
[----:B------:R-:W-:Y:S01]  /*0380*/  FSETP.GT.AND P1, PT, R12, -R7, PT ;  /* 0x800000070c00720b */ /* 0x000fe20003f24000 */
[----:B------:R-:W-:Y:S01]  /*0390*/  FADD R6, R6, R13 ;  /* 0x0000000d06067221 */ /* 0x000fe20000000000 */
[----:B------:R-:W-:-:S09]  /*03a0*/  FADD R7, R7, R12 ;  /* 0x0000000c07077221 */ /* 0x000fd20000000000 */
[C---:B----4-:R-:W-:Y:S02]  /*03b0*/  @!P0 FMUL R6, R5.reuse, R6 ;  /* 0x0000000605068220 */ /* 0x050fe40000400000 */
[----:B------:R-:W-:-:S05]  /*03c0*/  @!P1 FMUL R7, R5, R7 ;  /* 0x0000000705079220 */ /* 0x000fca0000400000 */
[----:B------:R-:W-:Y:S01]  /*03d0*/  STG.E.64 desc[UR4][R2.64], R6 ;  /* 0x0000000602007986 */ /* 0x000fe2000c101b04 */
[----:B------:R-:W-:Y:S05]  /*03e0*/  EXIT ;  /* 0x000000000000794d */ /* 0x000fea0003800000 */
.L_x_0:
[----:B------:R-:W-:-:S00]  /*03f0*/  BRA `(.L_x_0) ;  /* 0xfffffffc00fc7947 */ /* 0x000fc0000383ffff */
[----:B------:R-:W-:-:S00]  /*0400*/  NOP ;  /* 0x0000000000007918 */ /* 0x000fc00000000000 */
[----:B------:R-:W-:-:S00]  /*0410*/  NOP ;  /* 0x0000000000007918 */ /* 0x000fc00000000000 */
[----:B------:R-:W-:-:S00]  /*0420*/  NOP ;  /* 0x0000000000007918 */ /* 0x000fc00000000000 */
[----:B------:R-:W-:-:S00]  /*0430*/  NOP ;  /* 0x0000000000007918 */ /* 0x000fc00000000000 */
[----:B------:R-:W-:-:S00]  /*0440*/  NOP ;  /* 0x0000000000007918 */ /* 0x000fc00000000000 */
[----:B------:R-:W-:-:S00]  /*0450*/  NOP ;  /* 0x0000000000007918 */ /* 0x000fc00000000000 */
[----:B------:R-:W-:-:S00]  /*0460*/  NOP ;  /* 0x0000000000007918 */ /* 0x000fc00000000000 */
[----:B------:R-:W-:-:S00]  /*0470*/  NOP ;  /* 0x0000000000007918 */ /* 0x000fc00000000000 */
.L_x_1:


//--------------------- .nv.global.init           --------------------------
	.section	.nv.global.init,"aw",@progbits
.nv.global.init:
	.type		_$_str,@object
	.size		_$_str,(_$_str_$_2 - _$_str)
_$_str:
        /*0000*/ 	.byte	0x5f, 0x5f, 0x43, 0x55, 0x44, 0x41, 0x5f, 0x46, 0x54, 0x5a, 0x00
	.type		_$_str_$_2,@object
	.size		_$_str_$_2,(.L_1 - _$_str_$_2)
_$_str_$_2:
        /*000b*/ 	.byte	0x5f, 0x5f, 0x43, 0x55, 0x44, 0x41, 0x5f, 0x50, 0x52, 0x45, 0x43, 0x5f, 0x53, 0x51, 0x52, 0x54
        /*001b*/ 	.byte	0x00
.L_1:


//--------------------- .nv.constant0.triton_poi_fused__native_batch_norm_legit_no_training__prelu_kernel_add_24 --------------------------
	.section	.nv.constant0.triton_poi_fused__native_batch_norm_legit_no_training__prelu_kernel_add_24,"a",@progbits
	.sectionflags	@""
	.align	4
.nv.constant0.triton_poi_fused__native_batch_norm_legit_no_training__prelu_kernel_add_24:
	.zero		596
